	.headerflags	@"EF_CUDA_TEXMODE_UNIFIED EF_CUDA_64BIT_ADDRESS EF_CUDA_ACCELERATORS EF_CUDA_SM90 EF_CUDA_VIRTUAL_SM(EF_CUDA_SM90)"
	.elftype	@"ET_EXEC"


//--------------------- .nv.info                  --------------------------
	.section	.nv.info,"",@"SHT_CUDA_INFO"
	.align	4


	//----- nvinfo : EIATTR_REGCOUNT
	.align		4
        /*0000*/ 	.byte	0x04, 0x2f
        /*0002*/ 	.short	(.L_1 - .L_0)
	.align		4
.L_0:
        /*0004*/ 	.word	index@(triton_poi_fused__weight_norm_interface_convolution_9)
        /*0008*/ 	.word	0x00000020


	//----- nvinfo : EIATTR_MIN_STACK_SIZE
	.align		4
.L_1:
        /*000c*/ 	.byte	0x04, 0x12
        /*000e*/ 	.short	(.L_3 - .L_2)
	.align		4
.L_2:
        /*0010*/ 	.word	index@(triton_poi_fused__weight_norm_interface_convolution_9)
        /*0014*/ 	.word	0x00000000


	//----- nvinfo : EIATTR_FRAME_SIZE
	.align		4
.L_3:
        /*0018*/ 	.byte	0x04, 0x11
        /*001a*/ 	.short	(.L_5 - .L_4)
	.align		4
.L_4:
        /*001c*/ 	.word	index@(triton_poi_fused__weight_norm_interface_convolution_9)
        /*0020*/ 	.word	0x00000000


	//----- nvinfo : EIATTR_MIN_STACK_SIZE
	.align		4
.L_5:
        /*0024*/ 	.byte	0x04, 0x12
        /*0026*/ 	.short	(.L_7 - .L_6)
	.align		4
.L_6:
        /*0028*/ 	.word	index@(triton_poi_fused__weight_norm_interface_convolution_9)
        /*002c*/ 	.word	0x00000000
.L_7:


//--------------------- .nv.info.triton_poi_fused__weight_norm_interface_convolution_9 --------------------------
	.section	.nv.info.triton_poi_fused__weight_norm_interface_convolution_9,"",@"SHT_CUDA_INFO"
	.sectionflags	@""
	.align	4


	//----- nvinfo : EIATTR_CUDA_API_VERSION
	.align		4
        /*0000*/ 	.byte	0x04, 0x37
        /*0002*/ 	.short	(.L_9 - .L_8)
.L_8:
        /*0004*/ 	.word	0x0000007c


	//----- nvinfo : EIATTR_KPARAM_INFO
	.align		4
.L_9:
        /*0008*/ 	.byte	0x04, 0x17
        /*000a*/ 	.short	(.L_11 - .L_10)
.L_10:
        /*000c*/ 	.word	0x00000000
        /*0010*/ 	.short	0x0006
        /*0012*/ 	.short	0x002c
        /*0014*/ 	.byte	0x00, 0xf0, 0x11, 0x00


	//----- nvinfo : EIATTR_KPARAM_INFO
	.align		4
.L_11:
        /*0018*/ 	.byte	0x04, 0x17
        /*001a*/ 	.short	(.L_13 - .L_12)
.L_12:
        /*001c*/ 	.word	0x00000000
        /*0020*/ 	.short	0x0005
        /*0022*/ 	.short	0x0028
        /*0024*/ 	.byte	0x00, 0xf0, 0x11, 0x00


	//----- nvinfo : EIATTR_KPARAM_INFO
	.align		4
.L_13:
        /*0028*/ 	.byte	0x04, 0x17
        /*002a*/ 	.short	(.L_15 - .L_14)
.L_14:
        /*002c*/ 	.word	0x00000000
        /*0030*/ 	.short	0x0004
        /*0032*/ 	.short	0x0020
        /*0034*/ 	.byte	0x00, 0xf4, 0x21, 0x00


	//----- nvinfo : EIATTR_KPARAM_INFO
	.align		4
.L_15:
        /*0038*/ 	.byte	0x04, 0x17
        /*003a*/ 	.short	(.L_17 - .L_16)
.L_16:
        /*003c*/ 	.word	0x00000000
        /*0040*/ 	.short	0x0003
        /*0042*/ 	.short	0x0018
        /*0044*/ 	.byte	0x00, 0xf4, 0x21, 0x00


	//----- nvinfo : EIATTR_KPARAM_INFO
	.align		4
.L_17:
        /*0048*/ 	.byte	0x04, 0x17
        /*004a*/ 	.short	(.L_19 - .L_18)
.L_18:
        /*004c*/ 	.word	0x00000000
        /*0050*/ 	.short	0x0002
        /*0052*/ 	.short	0x0010
        /*0054*/ 	.byte	0x00, 0xf4, 0x21, 0x00


	//----- nvinfo : EIATTR_KPARAM_INFO
	.align		4
.L_19:
        /*0058*/ 	.byte	0x04, 0x17
        /*005a*/ 	.short	(.L_21 - .L_20)
.L_20:
        /*005c*/ 	.word	0x00000000
        /*0060*/ 	.short	0x0001
        /*0062*/ 	.short	0x0008
        /*0064*/ 	.byte	0x00, 0xf4, 0x21, 0x00


	//----- nvinfo : EIATTR_KPARAM_INFO
	.align		4
.L_21:
        /*0068*/ 	.byte	0x04, 0x17
        /*006a*/ 	.short	(.L_23 - .L_22)
.L_22:
        /*006c*/ 	.word	0x00000000
        /*0070*/ 	.short	0x0000
        /*0072*/ 	.short	0x0000
        /*0074*/ 	.byte	0x00, 0xf4, 0x21, 0x00


	//----- nvinfo : EIATTR_SPARSE_MMA_MASK
	.align		4
.L_23:
        /*0078*/ 	.byte	0x03, 0x50
        /*007a*/ 	.short	0x0000


	//----- nvinfo : EIATTR_MAXREG_COUNT
	.align		4
        /*007c*/ 	.byte	0x03, 0x1b
        /*007e*/ 	.short	0x00ff


	//----- nvinfo : EIATTR_EXIT_INSTR_OFFSETS
	.align		4
        /*0080*/ 	.byte	0x04, 0x1c
        /*0082*/ 	.short	(.L_25 - .L_24)


	//   ....[0]....
.L_24:
        /*0084*/ 	.word	0x00000c50


	//   ....[1]....
        /*0088*/ 	.word	0x00000c70


	//----- nvinfo : EIATTR_REQNTID
	.align		4
.L_25:
        /*008c*/ 	.byte	0x04, 0x10
        /*008e*/ 	.short	(.L_27 - .L_26)
.L_26:
        /*0090*/ 	.word	0x00000080
        /*0094*/ 	.word	0x00000001
        /*0098*/ 	.word	0x00000001


	//----- nvinfo : EIATTR_CBANK_PARAM_SIZE
	.align		4
.L_27:
        /*009c*/ 	.byte	0x03, 0x19
        /*009e*/ 	.short	0x0030


	//----- nvinfo : EIATTR_PARAM_CBANK
	.align		4
        /*00a0*/ 	.byte	0x04, 0x0a
        /*00a2*/ 	.short	(.L_29 - .L_28)
	.align		4
.L_28:
        /*00a4*/ 	.word	index@(.nv.constant0.triton_poi_fused__weight_norm_interface_convolution_9)
        /*00a8*/ 	.short	0x0210
        /*00aa*/ 	.short	0x0030


	//----- nvinfo : EIATTR_SW_WAR
	.align		4
.L_29:
        /*00ac*/ 	.byte	0x04, 0x36
        /*00ae*/ 	.short	(.L_31 - .L_30)
.L_30:
        /*00b0*/ 	.word	0x00000008
.L_31:


//--------------------- .nv.callgraph             --------------------------
	.section	.nv.callgraph,"",@"SHT_CUDA_CALLGRAPH"
	.align	4
	.sectionentsize	8
	.align		4
        /*0000*/ 	.word	0x00000000
	.align		4
        /*0004*/ 	.word	0xffffffff
	.align		4
        /*0008*/ 	.word	0x00000000
	.align		4
        /*000c*/ 	.word	0xfffffffe
	.align		4
        /*0010*/ 	.word	0x00000000
	.align		4
        /*0014*/ 	.word	0xfffffffd
	.align		4
        /*0018*/ 	.word	0x00000000
	.align		4
        /*001c*/ 	.word	0xfffffffc


//--------------------- .text.triton_poi_fused__weight_norm_interface_convolution_9 --------------------------
	.section	.text.triton_poi_fused__weight_norm_interface_convolution_9,"ax",@progbits
	.sectionflags	@"SHF_BARRIERS=1"
	.align	128
        .global         triton_poi_fused__weight_norm_interface_convolution_9
        .type           triton_poi_fused__weight_norm_interface_convolution_9,@function
        .size           triton_poi_fused__weight_norm_interface_convolution_9,(.L_x_1 - triton_poi_fused__weight_norm_interface_convolution_9)
        .other          triton_poi_fused__weight_norm_interface_convolution_9,@"STO_CUDA_ENTRY STV_DEFAULT"
triton_poi_fused__weight_norm_interface_convolution_9:
.text.triton_poi_fused__weight_norm_interface_convolution_9:
[----:B------:R-:W0:Y:S01]  /*0000*/  LDC R1, c[0x0][0x28] ;  /* 0x00000a00ff017b82 */ /* 0x000e220000000800 */
[----:B------:R-:W1:Y:S07]  /*0010*/  S2R R12, SR_CTAID.Y ;  /* 0x00000000000c7919 */ /* 0x000e6e0000002600 */
[----:B------:R-:W2:Y:S01]  /*0020*/  LDC.64 R4, c[0x0][0x220] ;  /* 0x00008800ff047b82 */ /* 0x000ea20000000a00 */
[----:B------:R-:W-:Y:S01]  /*0030*/  CS2R R18, SRZ ;  /* 0x0000000000127805 */ /* 0x000fe2000001ff00 */
[----:B------:R-:W-:Y:S01]  /*0040*/  ULDC.64 UR6, c[0x0][0x208] ;  /* 0x0000820000067ab9 */ /* 0x000fe20000000a00 */
[----:B------:R-:W3:Y:S05]  /*0050*/  S2R R2, SR_TID.X ;  /* 0x0000000000027919 */ /* 0x000eea0000002100 */
[----:B------:R-:W4:Y:S01]  /*0060*/  LDC.64 R28, c[0x0][0x218] ;  /* 0x00008600ff1c7b82 */ /* 0x000f220000000a00 */
[----:B------:R-:W-:Y:S01]  /*0070*/  CS2R R24, SRZ ;  /* 0x0000000000187805 */ /* 0x000fe2000001ff00 */
[----:B------:R-:W5:Y:S01]  /*0080*/  S2R R13, SR_CTAID.X ;  /* 0x00000000000d7919 */ /* 0x000f620000002500 */
[----:B------:R-:W-:-:S05]  /*0090*/  CS2R R20, SRZ ;  /* 0x0000000000147805 */ /* 0x000fca000001ff00 */
[----:B------:R-:W4:Y:S01]  /*00a0*/  LDC.64 R16, c[0x0][0x210] ;  /* 0x00008400ff107b82 */ /* 0x000f220000000a00 */
[----:B-1----:R-:W-:Y:S02]  /*00b0*/  IMAD.SHL.U32 R12, R12, 0x20, RZ ;  /* 0x000000200c0c7824 */ /* 0x002fe400078e00ff */
[----:B---3--:R-:W-:-:S05]  /*00c0*/  IMAD.SHL.U32 R3, R2, 0x4, RZ ;  /* 0x0000000402037824 */ /* 0x008fca00078e00ff */
[----:B------:R-:W-:-:S04]  /*00d0*/  LOP3.LUT R3, R12, 0x1c, R3, 0xf8, !PT ;  /* 0x0000001c0c037812 */ /* 0x000fc800078ef803 */
[----:B------:R-:W-:Y:S02]  /*00e0*/  SHF.R.S32.HI R0, RZ, 0x1f, R3 ;  /* 0x0000001fff007819 */ /* 0x000fe40000011403 */
[----:B------:R-:W-:Y:S02]  /*00f0*/  ISETP.GE.AND P0, PT, R3, 0x200, PT ;  /* 0x000002000300780c */ /* 0x000fe40003f06270 */
[----:B------:R-:W-:-:S04]  /*0100*/  LEA.HI R0, R0, R3, RZ, 0x4 ;  /* 0x0000000300007211 */ /* 0x000fc800078f20ff */
[----:B------:R-:W-:-:S05]  /*0110*/  SHF.R.S32.HI R7, RZ, 0x4, R0 ;  /* 0x00000004ff077819 */ /* 0x000fca0000011400 */
[----:B--2---:R-:W-:-:S05]  /*0120*/  IMAD.WIDE R4, R7, 0x4, R4 ;  /* 0x0000000407047825 */ /* 0x004fca00078e0204 */
[----:B------:R-:W2:Y:S04]  /*0130*/  @!P0 LDG.E.EL R18, desc[UR6][R4.64] ;  /* 0x0000000604128981 */ /* 0x000ea8000c2e1900 */
[----:B------:R-:W3:Y:S01]  /*0140*/  @!P0 LDG.E.EL R25, desc[UR6][R4.64] ;  /* 0x0000000604198981 */ /* 0x000ee2000c2e1900 */
[----:B----4-:R-:W-:-:S03]  /*0150*/  IMAD.WIDE R28, R7, 0x4, R28 ;  /* 0x00000004071c7825 */ /* 0x010fc600078e021c */
[----:B------:R-:W4:Y:S04]  /*0160*/  @!P0 LDG.E.EL R20, desc[UR6][R4.64] ;  /* 0x0000000604148981 */ /* 0x000f28000c2e1900 */
[----:B------:R-:W4:Y:S04]  /*0170*/  @!P0 LDG.E.EL R19, desc[UR6][R28.64] ;  /* 0x000000061c138981 */ /* 0x000f28000c2e1900 */
[----:B------:R1:W4:Y:S04]  /*0180*/  @!P0 LDG.E.EL R24, desc[UR6][R4.64] ;  /* 0x0000000604188981 */ /* 0x000328000c2e1900 */
[----:B------:R-:W4:Y:S01]  /*0190*/  @!P0 LDG.E.EL R21, desc[UR6][R28.64] ;  /* 0x000000061c158981 */ /* 0x000f22000c2e1900 */
[----:B------:R-:W-:-:S02]  /*01a0*/  LOP3.LUT R0, R0, 0xfffffff0, RZ, 0xc0, !PT ;  /* 0xfffffff000007812 */ /* 0x000fc400078ec0ff */
[----:B------:R-:W-:Y:S01]  /*01b0*/  SHF.R.U32.HI R26, RZ, 0x3, R2 ;  /* 0x00000003ff1a7819 */ /* 0x000fe20000011602 */
[----:B-----5:R-:W-:Y:S02]  /*01c0*/  IMAD.SHL.U32 R13, R13, 0x20, RZ ;  /* 0x000000200d0d7824 */ /* 0x020fe400078e00ff */
[----:B------:R-:W-:Y:S01]  /*01d0*/  IMAD.IADD R0, R3, 0x1, -R0 ;  /* 0x0000000103007824 */ /* 0x000fe200078e0a00 */
[----:B------:R-:W-:Y:S02]  /*01e0*/  SGXT.U32 R26, R26, 0x4 ;  /* 0x000000041a1a781a */ /* 0x000fe40000000000 */
[----:B------:R-:W-:Y:S01]  /*01f0*/  CS2R R22, SRZ ;  /* 0x0000000000167805 */ /* 0x000fe2000001ff00 */
[----:B------:R-:W-:Y:S01]  /*0200*/  IMAD R7, R7, 0x190, R0 ;  /* 0x0000019007077824 */ /* 0x000fe200078e0200 */
[----:B------:R-:W-:Y:S02]  /*0210*/  LOP3.LUT R0, R13, R26, RZ, 0xfc, !PT ;  /* 0x0000001a0d007212 */ /* 0x000fe400078efcff */
[----:B------:R-:W-:-:S02]  /*0220*/  LOP3.LUT R3, R13, 0x10, R26, 0xfe, !PT ;  /* 0x000000100d037812 */ /* 0x000fc400078efe1a */
[----:B------:R-:W5:Y:S01]  /*0230*/  @!P0 LDG.E.EL R22, desc[UR6][R28.64] ;  /* 0x000000061c168981 */ /* 0x000f62000c2e1900 */
[C---:B------:R-:W-:Y:S01]  /*0240*/  ISETP.LT.AND P2, PT, R0.reuse, 0x19, !P0 ;  /* 0x000000190000780c */ /* 0x040fe20004741270 */
[--C-:B------:R-:W-:Y:S01]  /*0250*/  IMAD R0, R0, 0x10, R7.reuse ;  /* 0x0000001000007824 */ /* 0x100fe200078e0207 */
[C---:B------:R-:W-:Y:S01]  /*0260*/  ISETP.LT.AND P1, PT, R3.reuse, 0x19, !P0 ;  /* 0x000000190300780c */ /* 0x040fe20004721270 */
[----:B------:R1:W5:Y:S01]  /*0270*/  @!P0 LDG.E.EL R23, desc[UR6][R28.64] ;  /* 0x000000061c178981 */ /* 0x000362000c2e1900 */
[----:B------:R-:W-:Y:S02]  /*0280*/  CS2R R8, SRZ ;  /* 0x0000000000087805 */ /* 0x000fe4000001ff00 */
[----:B------:R-:W-:Y:S01]  /*0290*/  CS2R R10, SRZ ;  /* 0x00000000000a7805 */ /* 0x000fe2000001ff00 */
[----:B------:R-:W-:Y:S02]  /*02a0*/  IMAD R3, R3, 0x10, R7 ;  /* 0x0000001003037824 */ /* 0x000fe400078e0207 */
[----:B0-----:R-:W-:Y:S01]  /*02b0*/  IMAD.WIDE R14, R0, 0x4, R16 ;  /* 0x00000004000e7825 */ /* 0x001fe200078e0210 */
[----:B-1----:R-:W-:-:S02]  /*02c0*/  CS2R R4, SRZ ;  /* 0x0000000000047805 */ /* 0x002fc4000001ff00 */
[----:B------:R-:W-:Y:S01]  /*02d0*/  CS2R R6, SRZ ;  /* 0x0000000000067805 */ /* 0x000fe2000001ff00 */
[----:B------:R-:W-:Y:S01]  /*02e0*/  IMAD.WIDE R16, R3, 0x4, R16 ;  /* 0x0000000403107825 */ /* 0x000fe200078e0210 */
[----:B------:R0:W5:Y:S04]  /*02f0*/  @P2 LDG.E.EL.128 R8, desc[UR6][R14.64] ;  /* 0x000000060e082981 */ /* 0x000168000c2e1d00 */
[----:B------:R1:W5:Y:S01]  /*0300*/  @P1 LDG.E.EL.128 R4, desc[UR6][R16.64] ;  /* 0x0000000610041981 */ /* 0x000362000c2e1d00 */
[----:B------:R-:W-:Y:S01]  /*0310*/  IMAD.SHL.U32 R27, R2, 0x80, RZ ;  /* 0x00000080021b7824 */ /* 0x000fe200078e00ff */
[----:B------:R-:W1:Y:S04]  /*0320*/  S2UR UR5, SR_CgaCtaId ;  /* 0x00000000000579c3 */ /* 0x000e680000008800 */
[----:B------:R-:W-:-:S04]  /*0330*/  LOP3.LUT R29, R27, 0x380, RZ, 0xc0, !PT ;  /* 0x000003801b1d7812 */ /* 0x000fc800078ec0ff */
[C---:B------:R-:W-:Y:S02]  /*0340*/  LOP3.LUT R27, R29.reuse, R26, RZ, 0xfc, !PT ;  /* 0x0000001a1d1b7212 */ /* 0x040fe400078efcff */
[C---:B0-----:R-:W-:Y:S02]  /*0350*/  LOP3.LUT R15, R29.reuse, 0x20, RZ, 0xfc, !PT ;  /* 0x000000201d0f7812 */ /* 0x041fe400078efcff */
[C---:B-1----:R-:W-:Y:S02]  /*0360*/  LOP3.LUT R16, R29.reuse, 0x40, RZ, 0xfc, !PT ;  /* 0x000000401d107812 */ /* 0x042fe400078efcff */
[C---:B------:R-:W-:Y:S02]  /*0370*/  LOP3.LUT R17, R29.reuse, 0x60, RZ, 0xfc, !PT ;  /* 0x000000601d117812 */ /* 0x040fe400078efcff */
[-C--:B------:R-:W-:Y:S02]  /*0380*/  LEA.HI R14, R29, R27.reuse, RZ, 0x1b ;  /* 0x0000001b1d0e7211 */ /* 0x080fe400078fd8ff */
[----:B------:R-:W-:-:S02]  /*0390*/  LEA.HI R15, R15, R27, RZ, 0x1b ;  /* 0x0000001b0f0f7211 */ /* 0x000fc400078fd8ff */
[-C--:B------:R-:W-:Y:S02]  /*03a0*/  LEA.HI R16, R16, R27.reuse, RZ, 0x1b ;  /* 0x0000001b10107211 */ /* 0x080fe400078fd8ff */
[----:B------:R-:W-:Y:S01]  /*03b0*/  LEA.HI R17, R17, R27, RZ, 0x1b ;  /* 0x0000001b11117211 */ /* 0x000fe200078fd8ff */
[----:B------:R-:W-:Y:S02]  /*03c0*/  UMOV UR4, 0x400 ;  /* 0x0000040000047882 */ /* 0x000fe40000000000 */
[----:B------:R-:W-:Y:S01]  /*03d0*/  UPRMT UR4, UR5, 0x654, UR4 ;  /* 0x0000065405047896 */ /* 0x000fe20008000004 */
[C---:B--2---:R-:W-:Y:S02]  /*03e0*/  FSETP.GT.AND P4, PT, |R18|.reuse, 8.50705917302346158658e+37, PT ;  /* 0x7e8000001200780b */ /* 0x044fe40003f84200 */
[----:B------:R-:W-:Y:S02]  /*03f0*/  FSETP.GEU.AND P5, PT, |R18|, 1.175494350822287508e-38, PT ;  /* 0x008000001200780b */ /* 0x000fe40003fae200 */
[----:B---3--:R-:W-:-:S02]  /*0400*/  FSETP.GT.AND P0, PT, |R25|, 8.50705917302346158658e+37, PT ;  /* 0x7e8000001900780b */ /* 0x008fc40003f04200 */
[----:B------:R-:W-:Y:S02]  /*0410*/  FSETP.GEU.AND P3, PT, |R25|, 1.175494350822287508e-38, PT ;  /* 0x008000001900780b */ /* 0x000fe40003f6e200 */
[----:B----4-:R-:W-:-:S05]  /*0420*/  FSETP.GT.AND P6, PT, |R20|, 8.50705917302346158658e+37, PT ;  /* 0x7e8000001400780b */ /* 0x010fca0003fc4200 */
[----:B------:R-:W-:Y:S01]  /*0430*/  @P4 FMUL R18, R18, 0.25 ;  /* 0x3e80000012124820 */ /* 0x000fe20000400000 */
[----:B------:R-:W-:Y:S01]  /*0440*/  @P4 FMUL R19, R19, 0.25 ;  /* 0x3e80000013134820 */ /* 0x000fe20000400000 */
[----:B------:R-:W-:Y:S02]  /*0450*/  FSETP.GT.AND P4, PT, |R24|, 8.50705917302346158658e+37, PT ;  /* 0x7e8000001800780b */ /* 0x000fe40003f84200 */
[----:B------:R-:W-:Y:S01]  /*0460*/  @!P5 FMUL R18, R18, 16777216 ;  /* 0x4b8000001212d820 */ /* 0x000fe20000400000 */
[----:B------:R-:W-:Y:S01]  /*0470*/  @P0 FMUL R25, R25, 0.25 ;  /* 0x3e80000019190820 */ /* 0x000fe20000400000 */
[----:B------:R-:W-:Y:S01]  /*0480*/  @!P5 FMUL R19, R19, 16777216 ;  /* 0x4b8000001313d820 */ /* 0x000fe20000400000 */
[----:B------:R-:W-:Y:S01]  /*0490*/  @P0 FMUL R21, R21, 0.25 ;  /* 0x3e80000015150820 */ /* 0x000fe20000400000 */
[----:B------:R-:W-:Y:S01]  /*04a0*/  FSETP.GEU.AND P0, PT, |R20|, 1.175494350822287508e-38, PT ;  /* 0x008000001400780b */ /* 0x000fe20003f0e200 */
[----:B------:R0:W1:Y:S01]  /*04b0*/  MUFU.RCP R28, R18 ;  /* 0x00000012001c7308 */ /* 0x0000620000001000 */
[----:B------:R-:W-:Y:S01]  /*04c0*/  FSETP.GEU.AND P5, PT, |R24|, 1.175494350822287508e-38, PT ;  /* 0x008000001800780b */ /* 0x000fe20003fae200 */
[----:B------:R-:W-:Y:S01]  /*04d0*/  @P6 FMUL R20, R20, 0.25 ;  /* 0x3e80000014146820 */ /* 0x000fe20000400000 */
[----:B0-----:R-:W0:Y:S03]  /*04e0*/  S2R R18, SR_TID.X ;  /* 0x0000000000127919 */ /* 0x001e260000002100 */
[----:B------:R-:W-:Y:S01]  /*04f0*/  @P4 FMUL R24, R24, 0.25 ;  /* 0x3e80000018184820 */ /* 0x000fe20000400000 */
[----:B------:R-:W-:-:S05]  /*0500*/  @!P3 FMUL R25, R25, 16777216 ;  /* 0x4b8000001919b820 */ /* 0x000fca0000400000 */
[----:B------:R-:W-:Y:S02]  /*0510*/  @!P0 FMUL R20, R20, 16777216 ;  /* 0x4b80000014148820 */ /* 0x000fe40000400000 */
[----:B------:R-:W-:Y:S01]  /*0520*/  @!P5 FMUL R24, R24, 16777216 ;  /* 0x4b8000001818d820 */ /* 0x000fe20000400000 */
[----:B------:R-:W2:Y:S01]  /*0530*/  MUFU.RCP R26, R25 ;  /* 0x00000019001a7308 */ /* 0x000ea20000001000 */
[----:B-----5:R-:W-:-:S07]  /*0540*/  @P4 FMUL R22, R22, 0.25 ;  /* 0x3e80000016164820 */ /* 0x020fce0000400000 */
[----:B------:R-:W3:Y:S01]  /*0550*/  MUFU.RCP R27, R24 ;  /* 0x00000018001b7308 */ /* 0x000ee20000001000 */
[----:B------:R-:W-:-:S07]  /*0560*/  @P6 FMUL R23, R23, 0.25 ;  /* 0x3e80000017176820 */ /* 0x000fce0000400000 */
[----:B------:R-:W4:Y:S01]  /*0570*/  MUFU.RCP R20, R20 ;  /* 0x0000001400147308 */ /* 0x000f220000001000 */
[----:B------:R-:W-:Y:S01]  /*0580*/  @!P3 FMUL R21, R21, 16777216 ;  /* 0x4b8000001515b820 */ /* 0x000fe20000400000 */
[----:B------:R-:W-:Y:S01]  /*0590*/  @!P5 FMUL R22, R22, 16777216 ;  /* 0x4b8000001616d820 */ /* 0x000fe20000400000 */
[----:B------:R-:W-:Y:S01]  /*05a0*/  @!P0 FMUL R23, R23, 16777216 ;  /* 0x4b80000017178820 */ /* 0x000fe20000400000 */
[----:B-1----:R-:W-:Y:S01]  /*05b0*/  FMUL R19, R28, R19 ;  /* 0x000000131c137220 */ /* 0x002fe20000400000 */
[----:B--2---:R-:W-:Y:S01]  /*05c0*/  FMUL R26, R26, R21 ;  /* 0x000000151a1a7220 */ /* 0x004fe20000400000 */
[----:B---3--:R-:W-:Y:S02]  /*05d0*/  FMUL R27, R27, R22 ;  /* 0x000000161b1b7220 */ /* 0x008fe40000400000 */
[----:B------:R-:W-:Y:S01]  /*05e0*/  FMUL R8, R19, R8 ;  /* 0x0000000813087220 */ /* 0x000fe20000400000 */
[----:B------:R-:W-:Y:S01]  /*05f0*/  FMUL R9, R26, R9 ;  /* 0x000000091a097220 */ /* 0x000fe20000400000 */
[----:B------:R-:W-:Y:S01]  /*0600*/  LEA R25, R16, UR4, 0x2 ;  /* 0x0000000410197c11 */ /* 0x000fe2000f8e10ff */
[----:B------:R-:W-:Y:S01]  /*0610*/  FMUL R10, R27, R10 ;  /* 0x0000000a1b0a7220 */ /* 0x000fe20000400000 */
[----:B----4-:R-:W-:Y:S01]  /*0620*/  FMUL R22, R20, R23 ;  /* 0x0000001714167220 */ /* 0x010fe20000400000 */
[----:B0-----:R-:W-:-:S02]  /*0630*/  LOP3.LUT R20, R18, 0x7f, RZ, 0xc0, !PT ;  /* 0x0000007f12147812 */ /* 0x001fc400078ec0ff */
[----:B------:R-:W-:Y:S02]  /*0640*/  LEA R23, R14, UR4, 0x2 ;  /* 0x000000040e177c11 */ /* 0x000fe4000f8e10ff */
[----:B------:R-:W-:Y:S01]  /*0650*/  LEA R18, R15, UR4, 0x2 ;  /* 0x000000040f127c11 */ /* 0x000fe2000f8e10ff */
[----:B------:R-:W-:Y:S01]  /*0660*/  FMUL R11, R22, R11 ;  /* 0x0000000b160b7220 */ /* 0x000fe20000400000 */
[----:B------:R-:W-:Y:S01]  /*0670*/  LEA R16, R17, UR4, 0x2 ;  /* 0x0000000411107c11 */ /* 0x000fe2000f8e10ff */
[----:B------:R-:W-:Y:S01]  /*0680*/  FMUL R4, R19, R4 ;  /* 0x0000000413047220 */ /* 0x000fe20000400000 */
[----:B------:R-:W-:Y:S01]  /*0690*/  FMUL R5, R26, R5 ;  /* 0x000000051a057220 */ /* 0x000fe20000400000 */
[----:B------:R-:W-:Y:S01]  /*06a0*/  STS [R23], R8 ;  /* 0x0000000817007388 */ /* 0x000fe20000000800 */
[----:B------:R-:W-:Y:S01]  /*06b0*/  FMUL R6, R27, R6 ;  /* 0x000000061b067220 */ /* 0x000fe20000400000 */
[----:B------:R-:W-:Y:S02]  /*06c0*/  FMUL R7, R22, R7 ;  /* 0x0000000716077220 */ /* 0x000fe40000400000 */
[----:B------:R-:W-:Y:S04]  /*06d0*/  STS [R18+0x80], R9 ;  /* 0x0000800912007388 */ /* 0x000fe80000000800 */
[----:B------:R-:W-:Y:S04]  /*06e0*/  STS [R25+0x100], R10 ;  /* 0x0001000a19007388 */ /* 0x000fe80000000800 */
[----:B------:R-:W-:Y:S04]  /*06f0*/  STS [R16+0x180], R11 ;  /* 0x0001800b10007388 */ /* 0x000fe80000000800 */
[----:B------:R0:W-:Y:S04]  /*0700*/  STS [R23+0x40], R4 ;  /* 0x0000400417007388 */ /* 0x0001e80000000800 */
[----:B------:R1:W-:Y:S04]  /*0710*/  STS [R18+0xc0], R5 ;  /* 0x0000c00512007388 */ /* 0x0003e80000000800 */
[----:B------:R-:W-:Y:S04]  /*0720*/  STS [R25+0x140], R6 ;  /* 0x0001400619007388 */ /* 0x000fe80000000800 */
[----:B------:R2:W-:Y:S01]  /*0730*/  STS [R16+0x1c0], R7 ;  /* 0x0001c00710007388 */ /* 0x0005e20000000800 */
[----:B------:R-:W-:-:S04]  /*0740*/  SHF.R.U32.HI R19, RZ, 0x5, R2 ;  /* 0x00000005ff137819 */ /* 0x000fc80000011602 */
[----:B------:R-:W-:-:S05]  /*0750*/  SGXT.U32 R19, R19, 0x2 ;  /* 0x000000021313781a */ /* 0x000fca0000000000 */
[----:B------:R-:W-:-:S05]  /*0760*/  IMAD.IADD R14, R19, 0x1, R20 ;  /* 0x00000001130e7824 */ /* 0x000fca00078e0214 */
[----:B------:R-:W-:Y:S01]  /*0770*/  LEA R21, R14, UR4, 0x2 ;  /* 0x000000040e157c11 */ /* 0x000fe2000f8e10ff */
[----:B------:R-:W-:Y:S01]  /*0780*/  BAR.SYNC.DEFER_BLOCKING 0x0 ;  /* 0x0000000000007b1d */ /* 0x000fe20000010000 */
[C---:B------:R-:W-:Y:S02]  /*0790*/  LOP3.LUT R27, R20.reuse, 0x80, RZ, 0xfc, !PT ;  /* 0x00000080141b7812 */ /* 0x040fe400078efcff */
[----:B0-----:R-:W-:Y:S02]  /*07a0*/  LOP3.LUT R23, R20, 0x100, RZ, 0xfc, !PT ;  /* 0x0000010014177812 */ /* 0x001fe400078efcff */
[----:B------:R-:W-:-:S03]  /*07b0*/  LEA.HI R27, R27, R20, RZ, 0x1b ;  /* 0x000000141b1b7211 */ /* 0x000fc600078fd8ff */
[----:B------:R-:W2:Y:S01]  /*07c0*/  LDC.64 R14, c[0x0][0x228] ;  /* 0x00008a00ff0e7b82 */ /* 0x000ea20000000a00 */
[----:B------:R-:W-:Y:S02]  /*07d0*/  LEA.HI R23, R23, R20, RZ, 0x1b ;  /* 0x0000001417177211 */ /* 0x000fe400078fd8ff */
[----:B------:R-:W-:Y:S01]  /*07e0*/  LOP3.LUT R17, R13, 0x1f, R2, 0xf8, !PT ;  /* 0x0000001f0d117812 */ /* 0x000fe200078ef802 */
[----:B------:R-:W0:Y:S01]  /*07f0*/  LDS R21, [R21] ;  /* 0x0000000015157984 */ /* 0x000e220000000800 */
[----:B------:R-:W-:Y:S02]  /*0800*/  LEA R13, R27, UR4, 0x2 ;  /* 0x000000041b0d7c11 */ /* 0x000fe4000f8e10ff */
[----:B-1----:R-:W-:Y:S02]  /*0810*/  LEA R18, R23, UR4, 0x2 ;  /* 0x0000000417127c11 */ /* 0x002fe4000f8e10ff */
[----:B------:R-:W-:Y:S02]  /*0820*/  ISETP.GE.AND P0, PT, R17, 0x19, PT ;  /* 0x000000191100780c */ /* 0x000fe40003f06270 */
[----:B------:R-:W1:Y:S01]  /*0830*/  LDS R13, [R13+0x200] ;  /* 0x000200000d0d7984 */ /* 0x000e620000000800 */
[----:B------:R-:W-:-:S03]  /*0840*/  LOP3.LUT R2, R12, R19, RZ, 0xfc, !PT ;  /* 0x000000130c027212 */ /* 0x000fc600078efcff */
[----:B------:R-:W3:Y:S01]  /*0850*/  LDS R18, [R18+0x400] ;  /* 0x0004000012127984 */ /* 0x000ee20000000800 */
[----:B------:R-:W-:Y:S02]  /*0860*/  ISETP.LT.AND P3, PT, R2, 0x200, !P0 ;  /* 0x000002000200780c */ /* 0x000fe40004761270 */
[----:B------:R-:W-:Y:S01]  /*0870*/  LOP3.LUT R23, R20, 0x180, RZ, 0xfc, !PT ;  /* 0x0000018014177812 */ /* 0x000fe200078efcff */
[----:B------:R-:W-:Y:S01]  /*0880*/  IMAD R2, R2, 0x19, R17 ;  /* 0x0000001902027824 */ /* 0x000fe200078e0211 */
[----:B------:R-:W-:Y:S02]  /*0890*/  LOP3.LUT R26, R20, 0x300, RZ, 0xfc, !PT ;  /* 0x00000300141a7812 */ /* 0x000fe400078efcff */
[----:B------:R-:W-:Y:S01]  /*08a0*/  LEA.HI R23, R23, R20, RZ, 0x1b ;  /* 0x0000001417177211 */ /* 0x000fe200078fd8ff */
[----:B--2---:R-:W-:Y:S01]  /*08b0*/  IMAD.WIDE R16, R2, 0x4, R14 ;  /* 0x0000000402107825 */ /* 0x004fe200078e020e */
[----:B------:R-:W-:Y:S02]  /*08c0*/  LOP3.LUT R25, R20, 0x200, RZ, 0xfc, !PT ;  /* 0x0000020014197812 */ /* 0x000fe400078efcff */
[----:B------:R-:W-:-:S02]  /*08d0*/  LEA R22, R23, UR4, 0x2 ;  /* 0x0000000417167c11 */ /* 0x000fc4000f8e10ff */
[----:B------:R-:W-:Y:S02]  /*08e0*/  LOP3.LUT R29, R20, 0x280, RZ, 0xfc, !PT ;  /* 0x00000280141d7812 */ /* 0x000fe400078efcff */
[-C--:B------:R-:W-:Y:S02]  /*08f0*/  LEA.HI R23, R26, R20.reuse, RZ, 0x1b ;  /* 0x000000141a177211 */ /* 0x080fe400078fd8ff */
[----:B------:R-:W-:Y:S01]  /*0900*/  LOP3.LUT R26, R12, 0x4, R19, 0xfe, !PT ;  /* 0x000000040c1a7812 */ /* 0x000fe200078efe13 */
[----:B------:R-:W2:Y:S01]  /*0910*/  LDS R22, [R22+0x600] ;  /* 0x0006000016167984 */ /* 0x000ea20000000800 */
[----:B------:R-:W-:Y:S02]  /*0920*/  LOP3.LUT R27, R20, 0x380, RZ, 0xfc, !PT ;  /* 0x00000380141b7812 */ /* 0x000fe400078efcff */
[-C--:B------:R-:W-:Y:S02]  /*0930*/  LEA.HI R25, R25, R20.reuse, RZ, 0x1b ;  /* 0x0000001419197211 */ /* 0x080fe400078fd8ff */
[----:B------:R-:W-:-:S02]  /*0940*/  LEA.HI R24, R29, R20, RZ, 0x1b ;  /* 0x000000141d187211 */ /* 0x000fc400078fd8ff */
[----:B------:R-:W-:Y:S01]  /*0950*/  LEA.HI R20, R27, R20, RZ, 0x1b ;  /* 0x000000141b147211 */ /* 0x000fe200078fd8ff */
[----:B0-----:R0:W-:Y:S01]  /*0960*/  @P3 STG.E desc[UR6][R16.64], R21 ;  /* 0x0000001510003986 */ /* 0x0011e2000c101906 */
[----:B------:R-:W-:Y:S02]  /*0970*/  ISETP.LT.AND P3, PT, R26, 0x200, !P0 ;  /* 0x000002001a00780c */ /* 0x000fe40004761270 */
[----:B------:R-:W-:Y:S02]  /*0980*/  LEA R26, R25, UR4, 0x2 ;  /* 0x00000004191a7c11 */ /* 0x000fe4000f8e10ff */
[----:B------:R-:W-:Y:S02]  /*0990*/  LEA R25, R24, UR4, 0x2 ;  /* 0x0000000418197c11 */ /* 0x000fe4000f8e10ff */
[----:B------:R-:W-:Y:S02]  /*09a0*/  LEA R27, R23, UR4, 0x2 ;  /* 0x00000004171b7c11 */ /* 0x000fe4000f8e10ff */
[----:B------:R-:W-:Y:S01]  /*09b0*/  LEA R29, R20, UR4, 0x2 ;  /* 0x00000004141d7c11 */ /* 0x000fe2000f8e10ff */
[----:B------:R4:W5:Y:S01]  /*09c0*/  LDS R23, [R26+0x800] ;  /* 0x000800001a177984 */ /* 0x0009620000000800 */
[----:B0-----:R-:W-:-:S03]  /*09d0*/  LOP3.LUT R16, R12, 0x8, R19, 0xfe, !PT ;  /* 0x000000080c107812 */ /* 0x001fc600078efe13 */
[----:B------:R-:W0:Y:S01]  /*09e0*/  LDS R25, [R25+0xa00] ;  /* 0x000a000019197984 */ /* 0x000e220000000800 */
[----:B------:R-:W-:-:S03]  /*09f0*/  ISETP.LT.AND P4, PT, R16, 0x200, !P0 ;  /* 0x000002001000780c */ /* 0x000fc60004781270 */
[----:B------:R-:W0:Y:S01]  /*0a00*/  LDS R27, [R27+0xc00] ;  /* 0x000c00001b1b7984 */ /* 0x000e220000000800 */
[----:B------:R-:W-:-:S03]  /*0a10*/  VIADD R21, R2, 0x64 ;  /* 0x0000006402157836 */ /* 0x000fc60000000000 */
[----:B------:R-:W0:Y:S01]  /*0a20*/  LDS R29, [R29+0xe00] ;  /* 0x000e00001d1d7984 */ /* 0x000e220000000800 */
[----:B------:R-:W-:Y:S02]  /*0a30*/  VIADD R17, R2, 0xc8 ;  /* 0x000000c802117836 */ /* 0x000fe40000000000 */
[----:B------:R-:W-:-:S04]  /*0a40*/  IMAD.WIDE R20, R21, 0x4, R14 ;  /* 0x0000000415147825 */ /* 0x000fc800078e020e */
[----:B------:R-:W-:Y:S01]  /*0a50*/  IMAD.WIDE R16, R17, 0x4, R14 ;  /* 0x0000000411107825 */ /* 0x000fe200078e020e */
[----:B-1----:R-:W-:Y:S01]  /*0a60*/  @P3 STG.E desc[UR6][R20.64], R13 ;  /* 0x0000000d14003986 */ /* 0x002fe2000c101906 */
[----:B------:R-:W-:-:S03]  /*0a70*/  LOP3.LUT R24, R12, 0xc, R19, 0xfe, !PT ;  /* 0x0000000c0c187812 */ /* 0x000fc600078efe13 */
[----:B---3--:R1:W-:Y:S01]  /*0a80*/  @P4 STG.E desc[UR6][R16.64], R18 ;  /* 0x0000001210004986 */ /* 0x0083e2000c101906 */
[----:B------:R-:W-:Y:S02]  /*0a90*/  ISETP.LT.AND P6, PT, R24, 0x200, !P0 ;  /* 0x000002001800780c */ /* 0x000fe400047c1270 */
[----:B------:R-:W-:Y:S02]  /*0aa0*/  LOP3.LUT R24, R12, 0x10, R19, 0xfe, !PT ;  /* 0x000000100c187812 */ /* 0x000fe400078efe13 */
[----:B----4-:R-:W-:Y:S01]  /*0ab0*/  LOP3.LUT R26, R12, 0x14, R19, 0xfe, !PT ;  /* 0x000000140c1a7812 */ /* 0x010fe200078efe13 */
[----:B-1----:R-:W1:Y:S01]  /*0ac0*/  LDC.64 R16, c[0x0][0x230] ;  /* 0x00008c00ff107b82 */ /* 0x002e620000000a00 */
[----:B------:R-:W-:Y:S02]  /*0ad0*/  LOP3.LUT R28, R12, 0x18, R19, 0xfe, !PT ;  /* 0x000000180c1c7812 */ /* 0x000fe400078efe13 */
[----:B------:R-:W-:Y:S01]  /*0ae0*/  LOP3.LUT R19, R12, 0x1c, R19, 0xfe, !PT ;  /* 0x0000001c0c137812 */ /* 0x000fe200078efe13 */
[----:B------:R-:W-:Y:S01]  /*0af0*/  VIADD R12, R2, 0x12c ;  /* 0x0000012c020c7836 */ /* 0x000fe20000000000 */
[----:B------:R-:W-:-:S02]  /*0b00*/  ISETP.LT.AND P5, PT, R24, 0x200, !P0 ;  /* 0x000002001800780c */ /* 0x000fc400047a1270 */
[----:B------:R-:W-:Y:S01]  /*0b10*/  ISETP.LT.AND P4, PT, R26, 0x200, !P0 ;  /* 0x000002001a00780c */ /* 0x000fe20004781270 */
[----:B------:R-:W-:Y:S01]  /*0b20*/  IMAD.WIDE R12, R12, 0x4, R14 ;  /* 0x000000040c0c7825 */ /* 0x000fe200078e020e */
[----:B------:R-:W-:Y:S02]  /*0b30*/  ISETP.LT.AND P3, PT, R28, 0x200, !P0 ;  /* 0x000002001c00780c */ /* 0x000fe40004761270 */
[----:B------:R-:W-:Y:S01]  /*0b40*/  ISETP.LT.AND P0, PT, R19, 0x200, !P0 ;  /* 0x000002001300780c */ /* 0x000fe20004701270 */
[C---:B------:R-:W-:Y:S01]  /*0b50*/  VIADD R19, R2.reuse, 0x190 ;  /* 0x0000019002137836 */ /* 0x040fe20000000000 */
[----:B--2---:R2:W-:Y:S01]  /*0b60*/  @P6 STG.E desc[UR6][R12.64], R22 ;  /* 0x000000160c006986 */ /* 0x0045e2000c101906 */
[C---:B------:R-:W-:Y:S02]  /*0b70*/  VIADD R21, R2.reuse, 0x1f4 ;  /* 0x000001f402157836 */ /* 0x040fe40000000000 */
[C---:B------:R-:W-:Y:S02]  /*0b80*/  VIADD R20, R2.reuse, 0x258 ;  /* 0x0000025802147836 */ /* 0x040fe40000000000 */
[----:B------:R-:W-:-:S02]  /*0b90*/  VIADD R2, R2, 0x2bc ;  /* 0x000002bc02027836 */ /* 0x000fc40000000000 */
[----:B--2---:R-:W-:-:S04]  /*0ba0*/  IMAD.WIDE R12, R19, 0x4, R14 ;  /* 0x00000004130c7825 */ /* 0x004fc800078e020e */
[--C-:B------:R-:W-:Y:S01]  /*0bb0*/  IMAD.WIDE R18, R21, 0x4, R14.reuse ;  /* 0x0000000415127825 */ /* 0x100fe200078e020e */
[----:B-----5:R1:W-:Y:S03]  /*0bc0*/  @P5 STG.E desc[UR6][R12.64], R23 ;  /* 0x000000170c005986 */ /* 0x0203e6000c101906 */
[--C-:B------:R-:W-:Y:S01]  /*0bd0*/  IMAD.WIDE R20, R20, 0x4, R14.reuse ;  /* 0x0000000414147825 */ /* 0x100fe200078e020e */
[----:B0-----:R0:W-:Y:S03]  /*0be0*/  @P4 STG.E desc[UR6][R18.64], R25 ;  /* 0x0000001912004986 */ /* 0x0011e6000c101906 */
[----:B------:R-:W-:Y:S01]  /*0bf0*/  IMAD.WIDE R14, R2, 0x4, R14 ;  /* 0x00000004020e7825 */ /* 0x000fe200078e020e */
[----:B------:R0:W-:Y:S03]  /*0c00*/  @P3 STG.E desc[UR6][R20.64], R27 ;  /* 0x0000001b14003986 */ /* 0x0001e6000c101906 */
[--C-:B-1----:R-:W-:Y:S01]  /*0c10*/  IMAD.WIDE R12, R0, 0x4, R16.reuse ;  /* 0x00000004000c7825 */ /* 0x102fe200078e0210 */
[----:B------:R0:W-:Y:S04]  /*0c20*/  @P0 STG.E desc[UR6][R14.64], R29 ;  /* 0x0000001d0e000986 */ /* 0x0001e8000c101906 */
[----:B------:R0:W-:Y:S01]  /*0c30*/  @P2 STG.E.128 desc[UR6][R12.64], R8 ;  /* 0x000000080c002986 */ /* 0x0001e2000c101d06 */
[----:B------:R-:W-:Y:S01]  /*0c40*/  IMAD.WIDE R16, R3, 0x4, R16 ;  /* 0x0000000403107825 */ /* 0x000fe200078e0210 */
[----:B0-----:R-:W-:Y:S06]  /*0c50*/  @!P1 EXIT ;  /* 0x000000000000994d */ /* 0x001fec0003800000 */
[----:B------:R-:W-:Y:S01]  /*0c60*/  STG.E.128 desc[UR6][R16.64], R4 ;  /* 0x0000000410007986 */ /* 0x000fe2000c101d06 */
[----:B------:R-:W-:Y:S05]  /*0c70*/  EXIT ;  /* 0x000000000000794d */ /* 0x000fea0003800000 */
.L_x_0:
[----:B------:R-:W-:-:S00]  /*0c80*/  BRA `(.L_x_0) ;  /* 0xfffffffc00fc7947 */ /* 0x000fc0000383ffff */
[----:B------:R-:W-:-:S00]  /*0c90*/  NOP ;  /* 0x0000000000007918 */ /* 0x000fc00000000000 */
        /* <DEDUP_REMOVED lines=14> */
.L_x_1:


//--------------------- .nv.shared.triton_poi_fused__weight_norm_interface_convolution_9 --------------------------
	.section	.nv.shared.triton_poi_fused__weight_norm_interface_convolution_9,"aw",@nobits
	.sectionflags	@""
	.align	16
	.zero		1024


//--------------------- .nv.constant0.triton_poi_fused__weight_norm_interface_convolution_9 --------------------------
	.section	.nv.constant0.triton_poi_fused__weight_norm_interface_convolution_9,"a",@progbits
	.sectionflags	@""
	.align	4
.nv.constant0.triton_poi_fused__weight_norm_interface_convolution_9:
	.zero		576
